//
// Generated by NVIDIA NVVM Compiler
//
// Compiler Build ID: CL-36424714
// Cuda compilation tools, release 13.0, V13.0.88
// Based on NVVM 20.0.0
//

.version 9.0
.target sm_100
.address_size 64

	// .globl	_Z3addPjiiiii

.visible .entry _Z3addPjiiiii(
	.param .u64 .ptr .align 1 _Z3addPjiiiii_param_0,
	.param .u32 _Z3addPjiiiii_param_1,
	.param .u32 _Z3addPjiiiii_param_2,
	.param .u32 _Z3addPjiiiii_param_3,
	.param .u32 _Z3addPjiiiii_param_4,
	.param .u32 _Z3addPjiiiii_param_5
)
{
	.reg .pred 	%p<8>;
	.reg .b32 	%r<118>;
	.reg .b64 	%rd<5>;

	ld.param.u64 	%rd2, [_Z3addPjiiiii_param_0];
	ld.param.u32 	%r6, [_Z3addPjiiiii_param_1];
	ld.param.u32 	%r7, [_Z3addPjiiiii_param_2];
	ld.param.u32 	%r8, [_Z3addPjiiiii_param_3];
	ld.param.u32 	%r9, [_Z3addPjiiiii_param_4];
	ld.param.u32 	%r10, [_Z3addPjiiiii_param_5];
	cvta.to.global.u64 	%rd3, %rd2;
	mov.u32 	%r11, %tid.x;
	mov.u32 	%r12, %ctaid.x;
	mov.u32 	%r13, %ntid.x;
	mad.lo.s32 	%r14, %r12, %r13, %r11;
	mov.u32 	%r15, %tid.y;
	mov.u32 	%r16, %ctaid.y;
	mov.u32 	%r17, %ntid.y;
	mad.lo.s32 	%r18, %r16, %r17, %r15;
	and.b32  	%r19, %r14, 65535;
	and.b32  	%r20, %r18, 65535;
	mad.lo.s32 	%r21, %r10, %r19, %r20;
	mul.wide.s32 	%rd4, %r21, 4;
	add.s64 	%rd1, %rd3, %rd4;
	add.s32 	%r1, %r7, %r14;
	add.s32 	%r2, %r8, %r18;
	and.b32  	%r22, %r1, 65535;
	setp.lt.s32 	%p1, %r22, %r7;
	setp.gt.s32 	%p2, %r22, %r6;
	and.b32  	%r23, %r2, 65535;
	setp.lt.s32 	%p3, %r23, %r8;
	or.pred  	%p4, %p1, %p3;
	or.pred  	%p5, %p4, %p2;
	setp.gt.s32 	%p6, %r23, %r9;
	mov.b32 	%r117, 0;
	or.pred  	%p7, %p6, %p5;
	@%p7 bra 	$L__BB0_2;
	shl.b32 	%r24, %r1, 1;
	and.b32  	%r25, %r24, 2;
	and.b32  	%r26, %r2, 1;
	or.b32  	%r27, %r25, %r26;
	shl.b32 	%r28, %r1, 2;
	and.b32  	%r29, %r28, 8;
	shl.b32 	%r30, %r2, 1;
	and.b32  	%r31, %r30, 4;
	or.b32  	%r32, %r29, %r31;
	or.b32  	%r33, %r32, %r27;
	shl.b32 	%r34, %r1, 3;
	and.b32  	%r35, %r34, 32;
	shl.b32 	%r36, %r2, 2;
	and.b32  	%r37, %r36, 16;
	or.b32  	%r38, %r35, %r37;
	or.b32  	%r39, %r38, %r33;
	shl.b32 	%r40, %r1, 4;
	and.b32  	%r41, %r40, 128;
	shl.b32 	%r42, %r2, 3;
	and.b32  	%r43, %r42, 64;
	or.b32  	%r44, %r41, %r43;
	or.b32  	%r45, %r44, %r39;
	shl.b32 	%r46, %r1, 5;
	and.b32  	%r47, %r46, 512;
	shl.b32 	%r48, %r2, 4;
	and.b32  	%r49, %r48, 256;
	or.b32  	%r50, %r47, %r49;
	or.b32  	%r51, %r50, %r45;
	shl.b32 	%r52, %r1, 6;
	and.b32  	%r53, %r52, 2048;
	shl.b32 	%r54, %r2, 5;
	and.b32  	%r55, %r54, 1024;
	or.b32  	%r56, %r53, %r55;
	or.b32  	%r57, %r56, %r51;
	shl.b32 	%r58, %r1, 7;
	and.b32  	%r59, %r58, 8192;
	shl.b32 	%r60, %r2, 6;
	and.b32  	%r61, %r60, 4096;
	or.b32  	%r62, %r59, %r61;
	or.b32  	%r63, %r62, %r57;
	shl.b32 	%r64, %r1, 8;
	and.b32  	%r65, %r64, 32768;
	shl.b32 	%r66, %r2, 7;
	and.b32  	%r67, %r66, 16384;
	or.b32  	%r68, %r65, %r67;
	or.b32  	%r69, %r68, %r63;
	shl.b32 	%r70, %r1, 9;
	and.b32  	%r71, %r70, 131072;
	shl.b32 	%r72, %r2, 8;
	and.b32  	%r73, %r72, 65536;
	or.b32  	%r74, %r71, %r73;
	or.b32  	%r75, %r74, %r69;
	shl.b32 	%r76, %r1, 10;
	and.b32  	%r77, %r76, 524288;
	shl.b32 	%r78, %r2, 9;
	and.b32  	%r79, %r78, 262144;
	or.b32  	%r80, %r77, %r79;
	or.b32  	%r81, %r80, %r75;
	shl.b32 	%r82, %r1, 11;
	and.b32  	%r83, %r82, 2097152;
	shl.b32 	%r84, %r2, 10;
	and.b32  	%r85, %r84, 1048576;
	or.b32  	%r86, %r83, %r85;
	or.b32  	%r87, %r86, %r81;
	shl.b32 	%r88, %r1, 12;
	and.b32  	%r89, %r88, 8388608;
	shl.b32 	%r90, %r2, 11;
	and.b32  	%r91, %r90, 4194304;
	or.b32  	%r92, %r89, %r91;
	or.b32  	%r93, %r92, %r87;
	shl.b32 	%r94, %r1, 13;
	and.b32  	%r95, %r94, 33554432;
	shl.b32 	%r96, %r2, 12;
	and.b32  	%r97, %r96, 16777216;
	or.b32  	%r98, %r95, %r97;
	or.b32  	%r99, %r98, %r93;
	shl.b32 	%r100, %r1, 14;
	and.b32  	%r101, %r100, 134217728;
	shl.b32 	%r102, %r2, 13;
	and.b32  	%r103, %r102, 67108864;
	or.b32  	%r104, %r101, %r103;
	or.b32  	%r105, %r104, %r99;
	shl.b32 	%r106, %r1, 15;
	and.b32  	%r107, %r106, 536870912;
	shl.b32 	%r108, %r2, 14;
	and.b32  	%r109, %r108, 268435456;
	or.b32  	%r110, %r107, %r109;
	or.b32  	%r111, %r110, %r105;
	shl.b32 	%r112, %r1, 16;
	and.b32  	%r113, %r112, -2147483648;
	shl.b32 	%r114, %r2, 15;
	and.b32  	%r115, %r114, 1073741824;
	or.b32  	%r116, %r113, %r115;
	or.b32  	%r117, %r116, %r111;
$L__BB0_2:
	st.global.u32 	[%rd1], %r117;
	ret;

}


// ===== COMPILED SASS (sm_100) =====

	.target	sm_100

	.elftype	@"ET_EXEC"


//--------------------- .note.nv.tkinfo           --------------------------
	.section	.note.nv.tkinfo,"",@"SHT_NOTE"
	.sectionflags	@"SHF_NOTE_NV_TKINFO"
	.tkinfo
        /*0018*/ 	.word	0x00000002
        /*0030*/ 	.string	""
        /*0030*/ 	.string	"ptxas"
        /*0030*/ 	.string	"Cuda compilation tools, release 13.0, V13.0.88"
        /*0030*/ 	.string	"Build cuda_13.0.r13.0/compiler.36424714_0"
        /*0030*/ 	.string	"-arch sm_100 -m 64 "



//--------------------- .note.nv.cuinfo           --------------------------
	.section	.note.nv.cuinfo,"",@"SHT_NOTE"
	.sectionflags	@"SHF_NOTE_NV_CUINFO"
        /*0018*/ 	.short	0x0002
        /*001a*/ 	.short	0x0064
        /*001c*/ 	.short	0x0082
	.zero		2


//--------------------- .nv.info                  --------------------------
	.section	.nv.info,"",@"SHT_CUDA_INFO"
	.align	4


	//----- nvinfo : EIATTR_REGCOUNT
	.align		4
        /*0000*/ 	.byte	0x04, 0x2f
        /*0002*/ 	.short	(.L_1 - .L_0)
	.align		4
.L_0:
        /*0004*/ 	.word	index@(_Z3addPjiiiii)
        /*0008*/ 	.word	0x00000016


	//----- nvinfo : EIATTR_FRAME_SIZE
	.align		4
.L_1:
        /*000c*/ 	.byte	0x04, 0x11
        /*000e*/ 	.short	(.L_3 - .L_2)
	.align		4
.L_2:
        /*0010*/ 	.word	index@(_Z3addPjiiiii)
        /*0014*/ 	.word	0x00000000


	//----- nvinfo : EIATTR_MIN_STACK_SIZE
	.align		4
.L_3:
        /*0018*/ 	.byte	0x04, 0x12
        /*001a*/ 	.short	(.L_5 - .L_4)
	.align		4
.L_4:
        /*001c*/ 	.word	index@(_Z3addPjiiiii)
        /*0020*/ 	.word	0x00000000
.L_5:


//--------------------- .nv.compat                --------------------------
	.section	.nv.compat,"",@"SHT_CUDA_COMPAT_INFO"
	.align	4
        /*0000*/ 	.byte	0x02, 0x09, 0x00, 0x00, 0x02, 0x02, 0x01, 0x00, 0x02, 0x05, 0x05, 0x00, 0x03, 0x07, 0x01, 0x01
        /*0010*/ 	.byte	0x02, 0x03, 0x00, 0x00, 0x02, 0x06, 0x01, 0x00, 0x04, 0x0b, 0x08, 0x00, 0x09, 0x00, 0x00, 0x00
        /*0020*/ 	.byte	0x00, 0x00, 0x00, 0x00


//--------------------- .nv.info._Z3addPjiiiii    --------------------------
	.section	.nv.info._Z3addPjiiiii,"",@"SHT_CUDA_INFO"
	.sectionflags	@""
	.align	4


	//----- nvinfo : EIATTR_CUDA_API_VERSION
	.align		4
        /*0000*/ 	.byte	0x04, 0x37
        /*0002*/ 	.short	(.L_7 - .L_6)
.L_6:
        /*0004*/ 	.word	0x00000082


	//----- nvinfo : EIATTR_KPARAM_INFO
	.align		4
.L_7:
        /*0008*/ 	.byte	0x04, 0x17
        /*000a*/ 	.short	(.L_9 - .L_8)
.L_8:
        /*000c*/ 	.word	0x00000000
        /*0010*/ 	.short	0x0005
        /*0012*/ 	.short	0x0018
        /*0014*/ 	.byte	0x00, 0xf0, 0x11, 0x00


	//----- nvinfo : EIATTR_KPARAM_INFO
	.align		4
.L_9:
        /*0018*/ 	.byte	0x04, 0x17
        /*001a*/ 	.short	(.L_11 - .L_10)
.L_10:
        /*001c*/ 	.word	0x00000000
        /*0020*/ 	.short	0x0004
        /*0022*/ 	.short	0x0014
        /*0024*/ 	.byte	0x00, 0xf0, 0x11, 0x00


	//----- nvinfo : EIATTR_KPARAM_INFO
	.align		4
.L_11:
        /*0028*/ 	.byte	0x04, 0x17
        /*002a*/ 	.short	(.L_13 - .L_12)
.L_12:
        /*002c*/ 	.word	0x00000000
        /*0030*/ 	.short	0x0003
        /*0032*/ 	.short	0x0010
        /*0034*/ 	.byte	0x00, 0xf0, 0x11, 0x00


	//----- nvinfo : EIATTR_KPARAM_INFO
	.align		4
.L_13:
        /*0038*/ 	.byte	0x04, 0x17
        /*003a*/ 	.short	(.L_15 - .L_14)
.L_14:
        /*003c*/ 	.word	0x00000000
        /*0040*/ 	.short	0x0002
        /*0042*/ 	.short	0x000c
        /*0044*/ 	.byte	0x00, 0xf0, 0x11, 0x00


	//----- nvinfo : EIATTR_KPARAM_INFO
	.align		4
.L_15:
        /*0048*/ 	.byte	0x04, 0x17
        /*004a*/ 	.short	(.L_17 - .L_16)
.L_16:
        /*004c*/ 	.word	0x00000000
        /*0050*/ 	.short	0x0001
        /*0052*/ 	.short	0x0008
        /*0054*/ 	.byte	0x00, 0xf0, 0x11, 0x00


	//----- nvinfo : EIATTR_KPARAM_INFO
	.align		4
.L_17:
        /*0058*/ 	.byte	0x04, 0x17
        /*005a*/ 	.short	(.L_19 - .L_18)
.L_18:
        /*005c*/ 	.word	0x00000000
        /*0060*/ 	.short	0x0000
        /*0062*/ 	.short	0x0000
        /*0064*/ 	.byte	0x00, 0xf5, 0x21, 0x00


	//----- nvinfo : EIATTR_SPARSE_MMA_MASK
	.align		4
.L_19:
        /*0068*/ 	.byte	0x03, 0x50
        /*006a*/ 	.short	0x0000


	//----- nvinfo : EIATTR_MAXREG_COUNT
	.align		4
        /*006c*/ 	.byte	0x03, 0x1b
        /*006e*/ 	.short	0x00ff


	//----- nvinfo : EIATTR_MERCURY_ISA_VERSION
	.align		4
        /*0070*/ 	.byte	0x03, 0x5f
        /*0072*/ 	.short	0x0101


	//----- nvinfo : EIATTR_VRC_CTA_INIT_COUNT
	.align		4
        /*0074*/ 	.byte	0x02, 0x4a
	.zero		1
	.zero		1


	//----- nvinfo : EIATTR_EXIT_INSTR_OFFSETS
	.align		4
        /*0078*/ 	.byte	0x04, 0x1c
        /*007a*/ 	.short	(.L_21 - .L_20)


	//   ....[0]....
.L_20:
        /*007c*/ 	.word	0x00000660


	//----- nvinfo : EIATTR_CRS_STACK_SIZE
	.align		4
.L_21:
        /*0080*/ 	.byte	0x04, 0x1e
        /*0082*/ 	.short	(.L_23 - .L_22)
.L_22:
        /*0084*/ 	.word	0x00000000


	//----- nvinfo : EIATTR_CBANK_PARAM_SIZE
	.align		4
.L_23:
        /*0088*/ 	.byte	0x03, 0x19
        /*008a*/ 	.short	0x001c


	//----- nvinfo : EIATTR_PARAM_CBANK
	.align		4
        /*008c*/ 	.byte	0x04, 0x0a
        /*008e*/ 	.short	(.L_25 - .L_24)
	.align		4
.L_24:
        /*0090*/ 	.word	index@(.nv.constant0._Z3addPjiiiii)
        /*0094*/ 	.short	0x0380
        /*0096*/ 	.short	0x001c


	//----- nvinfo : EIATTR_SW_WAR
	.align		4
.L_25:
        /*0098*/ 	.byte	0x04, 0x36
        /*009a*/ 	.short	(.L_27 - .L_26)
.L_26:
        /*009c*/ 	.word	0x00000008
.L_27:


//--------------------- .nv.callgraph             --------------------------
	.section	.nv.callgraph,"",@"SHT_CUDA_CALLGRAPH"
	.align	4
	.sectionentsize	8
	.align		4
        /*0000*/ 	.word	0x00000000
	.align		4
        /*0004*/ 	.word	0xffffffff
	.align		4
        /*0008*/ 	.word	0x00000000
	.align		4
        /*000c*/ 	.word	0xfffffffe
	.align		4
        /*0010*/ 	.word	0x00000000
	.align		4
        /*0014*/ 	.word	0xfffffffd
	.align		4
        /*0018*/ 	.word	0x00000000
	.align		4
        /*001c*/ 	.word	0xfffffffc


//--------------------- .text._Z3addPjiiiii       --------------------------
	.section	.text._Z3addPjiiiii,"ax",@progbits
	.align	128
        .global         _Z3addPjiiiii
        .type           _Z3addPjiiiii,@function
        .size           _Z3addPjiiiii,(.L_x_3 - _Z3addPjiiiii)
        .other          _Z3addPjiiiii,@"STO_CUDA_ENTRY STV_DEFAULT"
_Z3addPjiiiii:
.text._Z3addPjiiiii:
[----:B------:R-:W-:Y:S01]  /*0000*/  LDC R1, c[0x0][0x37c] ;  /* 0x0000df00ff017b82 */ /* 0x000fe20000000800 */
[----:B------:R-:W0:Y:S07]  /*0010*/  S2R R6, SR_TID.Y ;  /* 0x0000000000067919 */ /* 0x000e2e0000002200 */
[----:B------:R-:W1:Y:S01]  /*0020*/  LDC R0, c[0x0][0x360] ;  /* 0x0000d800ff007b82 */ /* 0x000e620000000800 */
[----:B------:R-:W2:Y:S01]  /*0030*/  LDCU.64 UR8, c[0x0][0x390] ;  /* 0x00007200ff0877ac */ /* 0x000ea20008000a00 */
[----:B------:R-:W-:Y:S01]  /*0040*/  BSSY.RECONVERGENT B0, `(.L_x_0) ;  /* 0x0000060000007945 */ /* 0x000fe20003800200 */
[----:B------:R-:W1:Y:S01]  /*0050*/  S2R R5, SR_TID.X ;  /* 0x0000000000057919 */ /* 0x000e620000002100 */
[----:B------:R-:W3:Y:S04]  /*0060*/  LDCU.64 UR10, c[0x0][0x388] ;  /* 0x00007100ff0a77ac */ /* 0x000ee80008000a00 */
[----:B------:R-:W0:Y:S01]  /*0070*/  S2UR UR5, SR_CTAID.Y ;  /* 0x00000000000579c3 */ /* 0x000e220000002600 */
[----:B------:R-:W4:Y:S07]  /*0080*/  LDCU UR6, c[0x0][0x398] ;  /* 0x00007300ff0677ac */ /* 0x000f2e0008000800 */
[----:B------:R-:W0:Y:S08]  /*0090*/  LDC R3, c[0x0][0x364] ;  /* 0x0000d900ff037b82 */ /* 0x000e300000000800 */
[----:B------:R-:W1:Y:S01]  /*00a0*/  S2UR UR4, SR_CTAID.X ;  /* 0x00000000000479c3 */ /* 0x000e620000002500 */
[----:B0-----:R-:W-:-:S07]  /*00b0*/  IMAD R6, R3, UR5, R6 ;  /* 0x0000000503067c24 */ /* 0x001fce000f8e0206 */
[----:B------:R-:W0:Y:S01]  /*00c0*/  LDC.64 R2, c[0x0][0x380] ;  /* 0x0000e000ff027b82 */ /* 0x000e220000000a00 */
[----:B-1----:R-:W-:Y:S01]  /*00d0*/  IMAD R5, R0, UR4, R5 ;  /* 0x0000000400057c24 */ /* 0x002fe2000f8e0205 */
[----:B------:R-:W1:Y:S01]  /*00e0*/  LDCU.64 UR4, c[0x0][0x358] ;  /* 0x00006b00ff0477ac */ /* 0x000e620008000a00 */
[C---:B--2---:R-:W-:Y:S01]  /*00f0*/  VIADD R0, R6.reuse, UR8 ;  /* 0x0000000806007c36 */ /* 0x044fe20008000000 */
[----:B------:R-:W-:Y:S01]  /*0100*/  LOP3.LUT R6, R6, 0xffff, RZ, 0xc0, !PT ;  /* 0x0000ffff06067812 */ /* 0x000fe200078ec0ff */
[C---:B---3--:R-:W-:Y:S01]  /*0110*/  VIADD R4, R5.reuse, UR11 ;  /* 0x0000000b05047c36 */ /* 0x048fe20008000000 */
[----:B------:R-:W-:Y:S02]  /*0120*/  LOP3.LUT R5, R5, 0xffff, RZ, 0xc0, !PT ;  /* 0x0000ffff05057812 */ /* 0x000fe400078ec0ff */
[----:B------:R-:W-:Y:S02]  /*0130*/  LOP3.LUT R8, R0, 0xffff, RZ, 0xc0, !PT ;  /* 0x0000ffff00087812 */ /* 0x000fe400078ec0ff */
[----:B------:R-:W-:Y:S01]  /*0140*/  LOP3.LUT R7, R4, 0xffff, RZ, 0xc0, !PT ;  /* 0x0000ffff04077812 */ /* 0x000fe200078ec0ff */
[----:B----4-:R-:W-:Y:S01]  /*0150*/  IMAD R5, R5, UR6, R6 ;  /* 0x0000000605057c24 */ /* 0x010fe2000f8e0206 */
[----:B------:R-:W-:-:S04]  /*0160*/  ISETP.GE.AND P0, PT, R8, UR8, PT ;  /* 0x0000000808007c0c */ /* 0x000fc8000bf06270 */
[----:B------:R-:W-:Y:S01]  /*0170*/  ISETP.LT.OR P0, PT, R7, UR11, !P0 ;  /* 0x0000000b07007c0c */ /* 0x000fe2000c701670 */
[----:B0-----:R-:W-:-:S03]  /*0180*/  IMAD.WIDE R2, R5, 0x4, R2 ;  /* 0x0000000405027825 */ /* 0x001fc600078e0202 */
[----:B------:R-:W-:Y:S01]  /*0190*/  ISETP.GT.OR P0, PT, R7, UR10, P0 ;  /* 0x0000000a07007c0c */ /* 0x000fe20008704670 */
[----:B------:R-:W-:-:S03]  /*01a0*/  IMAD.MOV.U32 R5, RZ, RZ, RZ ;  /* 0x000000ffff057224 */ /* 0x000fc600078e00ff */
[----:B------:R-:W-:-:S13]  /*01b0*/  ISETP.GT.OR P0, PT, R8, UR9, P0 ;  /* 0x0000000908007c0c */ /* 0x000fda0008704670 */
[----:B-1----:R-:W-:Y:S05]  /*01c0*/  @P0 BRA `(.L_x_1) ;  /* 0x00000004001c0947 */ /* 0x002fea0003800000 */
[C---:B------:R-:W-:Y:S02]  /*01d0*/  IMAD.SHL.U32 R5, R4.reuse, 0x4, RZ ;  /* 0x0000000404057824 */ /* 0x040fe400078e00ff */
[----:B------:R-:W-:Y:S02]  /*01e0*/  IMAD.SHL.U32 R7, R4, 0x8, RZ ;  /* 0x0000000804077824 */ /* 0x000fe400078e00ff */
[C---:B------:R-:W-:Y:S01]  /*01f0*/  IMAD.SHL.U32 R6, R0.reuse, 0x2, RZ ;  /* 0x0000000200067824 */ /* 0x040fe200078e00ff */
[----:B------:R-:W-:Y:S01]  /*0200*/  LOP3.LUT R5, R5, 0x8, RZ, 0xc0, !PT ;  /* 0x0000000805057812 */ /* 0x000fe200078ec0ff */
[----:B------:R-:W-:Y:S01]  /*0210*/  IMAD.SHL.U32 R8, R0, 0x4, RZ ;  /* 0x0000000400087824 */ /* 0x000fe200078e00ff */
[----:B------:R-:W-:Y:S01]  /*0220*/  LOP3.LUT R7, R7, 0x20, RZ, 0xc0, !PT ;  /* 0x0000002007077812 */ /* 0x000fe200078ec0ff */
[C---:B------:R-:W-:Y:S01]  /*0230*/  IMAD.SHL.U32 R9, R4.reuse, 0x10, RZ ;  /* 0x0000001004097824 */ /* 0x040fe200078e00ff */
[----:B------:R-:W-:Y:S01]  /*0240*/  LOP3.LUT R5, R5, 0x4, R6, 0xf8, !PT ;  /* 0x0000000405057812 */ /* 0x000fe200078ef806 */
[----:B------:R-:W-:Y:S01]  /*0250*/  IMAD.SHL.U32 R10, R4, 0x20, RZ ;  /* 0x00000020040a7824 */ /* 0x000fe200078e00ff */
[----:B------:R-:W-:Y:S01]  /*0260*/  LOP3.LUT R6, R7, 0x10, R8, 0xf8, !PT ;  /* 0x0000001007067812 */ /* 0x000fe200078ef808 */
[----:B------:R-:W-:Y:S01]  /*0270*/  IMAD.SHL.U32 R8, R0, 0x8, RZ ;  /* 0x0000000800087824 */ /* 0x000fe200078e00ff */
[----:B------:R-:W-:Y:S01]  /*0280*/  LOP3.LUT R7, R9, 0x80, RZ, 0xc0, !PT ;  /* 0x0000008009077812 */ /* 0x000fe200078ec0ff */
[----:B------:R-:W-:Y:S01]  /*0290*/  IMAD.SHL.U32 R12, R4, 0x40, RZ ;  /* 0x00000040040c7824 */ /* 0x000fe200078e00ff */
[----:B------:R-:W-:Y:S01]  /*02a0*/  LOP3.LUT R10, R10, 0x200, RZ, 0xc0, !PT ;  /* 0x000002000a0a7812 */ /* 0x000fe200078ec0ff */
[C---:B------:R-:W-:Y:S01]  /*02b0*/  IMAD.SHL.U32 R11, R0.reuse, 0x10, RZ ;  /* 0x00000010000b7824 */ /* 0x040fe200078e00ff */
[----:B------:R-:W-:Y:S01]  /*02c0*/  LOP3.LUT R7, R7, 0x40, R8, 0xf8, !PT ;  /* 0x0000004007077812 */ /* 0x000fe200078ef808 */
[----:B------:R-:W-:Y:S01]  /*02d0*/  IMAD.SHL.U32 R14, R0, 0x20, RZ ;  /* 0x00000020000e7824 */ /* 0x000fe200078e00ff */
[----:B------:R-:W-:Y:S01]  /*02e0*/  LOP3.LUT R9, R12, 0x800, RZ, 0xc0, !PT ;  /* 0x000008000c097812 */ /* 0x000fe200078ec0ff */
[----:B------:R-:W-:Y:S01]  /*02f0*/  IMAD.SHL.U32 R13, R4, 0x80, RZ ;  /* 0x00000080040d7824 */ /* 0x000fe200078e00ff */
[----:B------:R-:W-:Y:S01]  /*0300*/  LOP3.LUT R8, R10, 0x100, R11, 0xf8, !PT ;  /* 0x000001000a087812 */ /* 0x000fe200078ef80b */
[C---:B------:R-:W-:Y:S01]  /*0310*/  IMAD.SHL.U32 R11, R4.reuse, 0x2, RZ ;  /* 0x00000002040b7824 */ /* 0x040fe200078e00ff */
[----:B------:R-:W-:Y:S01]  /*0320*/  LOP3.LUT R9, R9, 0x400, R14, 0xf8, !PT ;  /* 0x0000040009097812 */ /* 0x000fe200078ef80e */
[----:B------:R-:W-:Y:S01]  /*0330*/  IMAD.SHL.U32 R14, R4, 0x200, RZ ;  /* 0x00000200040e7824 */ /* 0x000fe200078e00ff */
[----:B------:R-:W-:Y:S01]  /*0340*/  LOP3.LUT R13, R13, 0x2000, RZ, 0xc0, !PT ;  /* 0x000020000d0d7812 */ /* 0x000fe200078ec0ff */
[----:B------:R-:W-:Y:S01]  /*0350*/  IMAD.SHL.U32 R16, R0, 0x40, RZ ;  /* 0x0000004000107824 */ /* 0x000fe200078e00ff */
[----:B------:R-:W-:Y:S01]  /*0360*/  LOP3.LUT R11, R11, 0x2, RZ, 0xc0, !PT ;  /* 0x000000020b0b7812 */ /* 0x000fe200078ec0ff */
[----:B------:R-:W-:Y:S01]  /*0370*/  IMAD.SHL.U32 R12, R4, 0x100, RZ ;  /* 0x00000100040c7824 */ /* 0x000fe200078e00ff */
[----:B------:R-:W-:Y:S01]  /*0380*/  LOP3.LUT R15, R14, 0x20000, RZ, 0xc0, !PT ;  /* 0x000200000e0f7812 */ /* 0x000fe200078ec0ff */
[----:B------:R-:W-:Y:S01]  /*0390*/  IMAD.SHL.U32 R17, R4, 0x400, RZ ;  /* 0x0000040004117824 */ /* 0x000fe200078e00ff */
[----:B------:R-:W-:Y:S01]  /*03a0*/  LOP3.LUT R14, R11, 0x1, R0, 0xf8, !PT ;  /* 0x000000010b0e7812 */ /* 0x000fe200078ef800 */
[C---:B------:R-:W-:Y:S01]  /*03b0*/  IMAD.SHL.U32 R18, R0.reuse, 0x200, RZ ;  /* 0x0000020000127824 */ /* 0x040fe200078e00ff */
[----:B------:R-:W-:Y:S01]  /*03c0*/  LOP3.LUT R10, R13, 0x1000, R16, 0xf8, !PT ;  /* 0x000010000d0a7812 */ /* 0x000fe200078ef810 */
[----:B------:R-:W-:Y:S01]  /*03d0*/  IMAD.SHL.U32 R13, R0, 0x80, RZ ;  /* 0x00000080000d7824 */ /* 0x000fe200078e00ff */
[----:B------:R-:W-:Y:S01]  /*03e0*/  LOP3.LUT R5, R6, R5, R14, 0xfe, !PT ;  /* 0x0000000506057212 */ /* 0x000fe200078efe0e */
[----:B------:R-:W-:Y:S01]  /*03f0*/  IMAD.SHL.U32 R16, R0, 0x100, RZ ;  /* 0x0000010000107824 */ /* 0x000fe200078e00ff */
[----:B------:R-:W-:Y:S01]  /*0400*/  LOP3.LUT R12, R12, 0x8000, RZ, 0xc0, !PT ;  /* 0x000080000c0c7812 */ /* 0x000fe200078ec0ff */
[----:B------:R-:W-:Y:S01]  /*0410*/  IMAD.SHL.U32 R6, R4, 0x800, RZ ;  /* 0x0000080004067824 */ /* 0x000fe200078e00ff */
[----:B------:R-:W-:Y:S01]  /*0420*/  LOP3.LUT R5, R8, R7, R5, 0xfe, !PT ;  /* 0x0000000708057212 */ /* 0x000fe200078efe05 */
[----:B------:R-:W-:Y:S01]  /*0430*/  IMAD.SHL.U32 R14, R4, 0x1000, RZ ;  /* 0x00001000040e7824 */ /* 0x000fe200078e00ff */
[----:B------:R-:W-:Y:S01]  /*0440*/  LOP3.LUT R11, R12, 0x4000, R13, 0xf8, !PT ;  /* 0x000040000c0b7812 */ /* 0x000fe200078ef80d */
[----:B------:R-:W-:Y:S01]  /*0450*/  IMAD.SHL.U32 R7, R4, 0x4000, RZ ;  /* 0x0000400004077824 */ /* 0x000fe200078e00ff */
[----:B------:R-:W-:Y:S01]  /*0460*/  LOP3.LUT R17, R17, 0x80000, RZ, 0xc0, !PT ;  /* 0x0008000011117812 */ /* 0x000fe200078ec0ff */
[C---:B------:R-:W-:Y:S01]  /*0470*/  IMAD.SHL.U32 R19, R0.reuse, 0x1000, RZ ;  /* 0x0000100000137824 */ /* 0x040fe200078e00ff */
[----:B------:R-:W-:Y:S01]  /*0480*/  LOP3.LUT R12, R15, 0x10000, R16, 0xf8, !PT ;  /* 0x000100000f0c7812 */ /* 0x000fe200078ef810 */
        /* <DEDUP_REMOVED lines=8> */
[----:B------:R-:W-:Y:S01]  /*0510*/  IMAD.SHL.U32 R8, R0, 0x2000, RZ ;  /* 0x0000200000087824 */ /* 0x000fe200078e00ff */
[----:B------:R-:W-:Y:S01]  /*0520*/  LOP3.LUT R16, R16, 0x2000000, RZ, 0xc0, !PT ;  /* 0x0200000010107812 */ /* 0x000fe200078ec0ff */
[----:B------:R-:W-:Y:S01]  /*0530*/  IMAD.SHL.U32 R10, R0, 0x4000, RZ ;  /* 0x00004000000a7824 */ /* 0x000fe200078e00ff */
[----:B------:R-:W-:Y:S01]  /*0540*/  LOP3.LUT R6, R6, 0x100000, R15, 0xf8, !PT ;  /* 0x0010000006067812 */ /* 0x000fe200078ef80f */
[----:B------:R-:W-:Y:S01]  /*0550*/  IMAD.U32 R4, R4, 0x10000, RZ ;  /* 0x0001000004047824 */ /* 0x000fe200078e00ff */
[----:B------:R-:W-:-:S02]  /*0560*/  LOP3.LUT R5, R12, R11, R5, 0xfe, !PT ;  /* 0x0000000b0c057212 */ /* 0x000fc400078efe05 */
[----:B------:R-:W-:Y:S02]  /*0570*/  LOP3.LUT R7, R7, 0x8000000, RZ, 0xc0, !PT ;  /* 0x0800000007077812 */ /* 0x000fe400078ec0ff */
[----:B------:R-:W-:Y:S02]  /*0580*/  LOP3.LUT R14, R14, 0x400000, R17, 0xf8, !PT ;  /* 0x004000000e0e7812 */ /* 0x000fe400078ef811 */
[----:B------:R-:W-:Y:S02]  /*0590*/  LOP3.LUT R16, R16, 0x1000000, R19, 0xf8, !PT ;  /* 0x0100000010107812 */ /* 0x000fe400078ef813 */
[----:B------:R-:W-:Y:S02]  /*05a0*/  LOP3.LUT R9, R9, 0x20000000, RZ, 0xc0, !PT ;  /* 0x2000000009097812 */ /* 0x000fe400078ec0ff */
[----:B------:R-:W-:Y:S02]  /*05b0*/  LOP3.LUT R5, R6, R13, R5, 0xfe, !PT ;  /* 0x0000000d06057212 */ /* 0x000fe400078efe05 */
[----:B------:R-:W-:Y:S01]  /*05c0*/  LOP3.LUT R8, R7, 0x4000000, R8, 0xf8, !PT ;  /* 0x0400000007087812 */ /* 0x000fe200078ef808 */
[----:B------:R-:W-:Y:S01]  /*05d0*/  IMAD.SHL.U32 R7, R0, 0x8000, RZ ;  /* 0x0000800000077824 */ /* 0x000fe200078e00ff */
[----:B------:R-:W-:-:S02]  /*05e0*/  LOP3.LUT R9, R9, 0x10000000, R10, 0xf8, !PT ;  /* 0x1000000009097812 */ /* 0x000fc400078ef80a */
[----:B------:R-:W-:Y:S02]  /*05f0*/  LOP3.LUT R4, R4, 0x80000000, RZ, 0xc0, !PT ;  /* 0x8000000004047812 */ /* 0x000fe400078ec0ff */
[----:B------:R-:W-:Y:S02]  /*0600*/  LOP3.LUT R5, R16, R14, R5, 0xfe, !PT ;  /* 0x0000000e10057212 */ /* 0x000fe400078efe05 */
[----:B------:R-:W-:Y:S02]  /*0610*/  LOP3.LUT R4, R4, 0x40000000, R7, 0xf8, !PT ;  /* 0x4000000004047812 */ /* 0x000fe400078ef807 */
[----:B------:R-:W-:-:S04]  /*0620*/  LOP3.LUT R5, R9, R8, R5, 0xfe, !PT ;  /* 0x0000000809057212 */ /* 0x000fc800078efe05 */
[----:B------:R-:W-:-:S07]  /*0630*/  LOP3.LUT R5, R4, R5, RZ, 0xfc, !PT ;  /* 0x0000000504057212 */ /* 0x000fce00078efcff */
.L_x_1:
[----:B------:R-:W-:Y:S05]  /*0640*/  BSYNC.RECONVERGENT B0 ;  /* 0x0000000000007941 */ /* 0x000fea0003800200 */
.L_x_0:
[----:B------:R-:W-:Y:S01]  /*0650*/  STG.E desc[UR4][R2.64], R5 ;  /* 0x0000000502007986 */ /* 0x000fe2000c101904 */
[----:B------:R-:W-:Y:S05]  /*0660*/  EXIT ;  /* 0x000000000000794d */ /* 0x000fea0003800000 */
.L_x_2:
[----:B------:R-:W-:-:S00]  /*0670*/  BRA `(.L_x_2) ;  /* 0xfffffffc00fc7947 */ /* 0x000fc0000383ffff */
[----:B------:R-:W-:-:S00]  /*0680*/  NOP ;  /* 0x0000000000007918 */ /* 0x000fc00000000000 */
[----:B------:R-:W-:-:S00]  /*0690*/  NOP ;  /* 0x0000000000007918 */ /* 0x000fc00000000000 */
[----:B------:R-:W-:-:S00]  /*06a0*/  NOP ;  /* 0x0000000000007918 */ /* 0x000fc00000000000 */
[----:B------:R-:W-:-:S00]  /*06b0*/  NOP ;  /* 0x0000000000007918 */ /* 0x000fc00000000000 */
[----:B------:R-:W-:-:S00]  /*06c0*/  NOP ;  /* 0x0000000000007918 */ /* 0x000fc00000000000 */
[----:B------:R-:W-:-:S00]  /*06d0*/  NOP ;  /* 0x0000000000007918 */ /* 0x000fc00000000000 */
[----:B------:R-:W-:-:S00]  /*06e0*/  NOP ;  /* 0x0000000000007918 */ /* 0x000fc00000000000 */
[----:B------:R-:W-:-:S00]  /*06f0*/  NOP ;  /* 0x0000000000007918 */ /* 0x000fc00000000000 */
.L_x_3:


//--------------------- .nv.shared.reserved.0     --------------------------
	.section	.nv.shared.reserved.0,"aw",@nobits
	.weak		__nv_reservedSMEM_offset_0_alias
	.size		__nv_reservedSMEM_offset_0_alias, 0, 64
	.other		__nv_reservedSMEM_offset_0_alias,@"STO_CUDA_RESERVED_SHARED STV_DEFAULT"
__nv_reservedSMEM_offset_0_alias:
	.zero		0
	.zero		64


//--------------------- .nv.constant0._Z3addPjiiiii --------------------------
	.section	.nv.constant0._Z3addPjiiiii,"a",@progbits
	.sectionflags	@""
	.align	4
.nv.constant0._Z3addPjiiiii:
	.zero		924


//--------------------- SYMBOLS --------------------------

	.type		.nv.reservedSmem.offset0,@object
	.size		.nv.reservedSmem.offset0,0x4
